	.headerflags	@"EF_CUDA_TEXMODE_UNIFIED EF_CUDA_64BIT_ADDRESS EF_CUDA_ACCELERATORS EF_CUDA_SM90 EF_CUDA_VIRTUAL_SM(EF_CUDA_SM90)"
	.elftype	@"ET_EXEC"


//--------------------- .nv.info                  --------------------------
	.section	.nv.info,"",@"SHT_CUDA_INFO"
	.align	4


	//----- nvinfo : EIATTR_REGCOUNT
	.align		4
        /*0000*/ 	.byte	0x04, 0x2f
        /*0002*/ 	.short	(.L_1 - .L_0)
	.align		4
.L_0:
        /*0004*/ 	.word	index@(triton_per_fused_add_clamp_rsub_sum_0)
        /*0008*/ 	.word	0x0000001a


	//----- nvinfo : EIATTR_MIN_STACK_SIZE
	.align		4
.L_1:
        /*000c*/ 	.byte	0x04, 0x12
        /*000e*/ 	.short	(.L_3 - .L_2)
	.align		4
.L_2:
        /*0010*/ 	.word	index@(triton_per_fused_add_clamp_rsub_sum_0)
        /*0014*/ 	.word	0x00000000


	//----- nvinfo : EIATTR_FRAME_SIZE
	.align		4
.L_3:
        /*0018*/ 	.byte	0x04, 0x11
        /*001a*/ 	.short	(.L_5 - .L_4)
	.align		4
.L_4:
        /*001c*/ 	.word	index@(triton_per_fused_add_clamp_rsub_sum_0)
        /*0020*/ 	.word	0x00000000


	//----- nvinfo : EIATTR_MIN_STACK_SIZE
	.align		4
.L_5:
        /*0024*/ 	.byte	0x04, 0x12
        /*0026*/ 	.short	(.L_7 - .L_6)
	.align		4
.L_6:
        /*0028*/ 	.word	index@(triton_per_fused_add_clamp_rsub_sum_0)
        /*002c*/ 	.word	0x00000000
.L_7:


//--------------------- .nv.info.triton_per_fused_add_clamp_rsub_sum_0 --------------------------
	.section	.nv.info.triton_per_fused_add_clamp_rsub_sum_0,"",@"SHT_CUDA_INFO"
	.sectionflags	@""
	.align	4


	//----- nvinfo : EIATTR_CUDA_API_VERSION
	.align		4
        /*0000*/ 	.byte	0x04, 0x37
        /*0002*/ 	.short	(.L_9 - .L_8)
.L_8:
        /*0004*/ 	.word	0x0000007c


	//----- nvinfo : EIATTR_KPARAM_INFO
	.align		4
.L_9:
        /*0008*/ 	.byte	0x04, 0x17
        /*000a*/ 	.short	(.L_11 - .L_10)
.L_10:
        /*000c*/ 	.word	0x00000000
        /*0010*/ 	.short	0x0005
        /*0012*/ 	.short	0x0028
        /*0014*/ 	.byte	0x00, 0xf0, 0x11, 0x00


	//----- nvinfo : EIATTR_KPARAM_INFO
	.align		4
.L_11:
        /*0018*/ 	.byte	0x04, 0x17
        /*001a*/ 	.short	(.L_13 - .L_12)
.L_12:
        /*001c*/ 	.word	0x00000000
        /*0020*/ 	.short	0x0004
        /*0022*/ 	.short	0x0020
        /*0024*/ 	.byte	0x00, 0xf4, 0x21, 0x00


	//----- nvinfo : EIATTR_KPARAM_INFO
	.align		4
.L_13:
        /*0028*/ 	.byte	0x04, 0x17
        /*002a*/ 	.short	(.L_15 - .L_14)
.L_14:
        /*002c*/ 	.word	0x00000000
        /*0030*/ 	.short	0x0003
        /*0032*/ 	.short	0x0018
        /*0034*/ 	.byte	0x00, 0xf4, 0x21, 0x00


	//----- nvinfo : EIATTR_KPARAM_INFO
	.align		4
.L_15:
        /*0038*/ 	.byte	0x04, 0x17
        /*003a*/ 	.short	(.L_17 - .L_16)
.L_16:
        /*003c*/ 	.word	0x00000000
        /*0040*/ 	.short	0x0002
        /*0042*/ 	.short	0x0010
        /*0044*/ 	.byte	0x00, 0xf4, 0x21, 0x00


	//----- nvinfo : EIATTR_KPARAM_INFO
	.align		4
.L_17:
        /*0048*/ 	.byte	0x04, 0x17
        /*004a*/ 	.short	(.L_19 - .L_18)
.L_18:
        /*004c*/ 	.word	0x00000000
        /*0050*/ 	.short	0x0001
        /*0052*/ 	.short	0x0008
        /*0054*/ 	.byte	0x00, 0xf4, 0x21, 0x00


	//----- nvinfo : EIATTR_KPARAM_INFO
	.align		4
.L_19:
        /*0058*/ 	.byte	0x04, 0x17
        /*005a*/ 	.short	(.L_21 - .L_20)
.L_20:
        /*005c*/ 	.word	0x00000000
        /*0060*/ 	.short	0x0000
        /*0062*/ 	.short	0x0000
        /*0064*/ 	.byte	0x00, 0xf4, 0x21, 0x00


	//----- nvinfo : EIATTR_SPARSE_MMA_MASK
	.align		4
.L_21:
        /*0068*/ 	.byte	0x03, 0x50
        /*006a*/ 	.short	0x0000


	//----- nvinfo : EIATTR_MAXREG_COUNT
	.align		4
        /*006c*/ 	.byte	0x03, 0x1b
        /*006e*/ 	.short	0x00ff


	//----- nvinfo : EIATTR_COOP_GROUP_MASK_REGIDS
	.align		4
        /*0070*/ 	.byte	0x04, 0x29
        /*0072*/ 	.short	(.L_23 - .L_22)


	//   ....[0]....
.L_22:
        /*0074*/ 	.word	0xffffffff


	//   ....[1]....
        /*0078*/ 	.word	0xffffffff


	//   ....[2]....
        /*007c*/ 	.word	0xffffffff


	//   ....[3]....
        /*0080*/ 	.word	0xffffffff


	//   ....[4]....
        /*0084*/ 	.word	0xffffffff


	//   ....[5]....
        /*0088*/ 	.word	0xffffffff


	//   ....[6]....
        /*008c*/ 	.word	0xffffffff


	//   ....[7]....
        /*0090*/ 	.word	0xffffffff


	//   ....[8]....
        /*0094*/ 	.word	0xffffffff


	//   ....[9]....
        /*0098*/ 	.word	0xffffffff


	//   ....[10]....
        /*009c*/ 	.word	0xffffffff


	//   ....[11]....
        /*00a0*/ 	.word	0xffffffff


	//----- nvinfo : EIATTR_COOP_GROUP_INSTR_OFFSETS
	.align		4
.L_23:
        /*00a4*/ 	.byte	0x04, 0x28
        /*00a6*/ 	.short	(.L_25 - .L_24)


	//   ....[0]....
.L_24:
        /*00a8*/ 	.word	0x000002f0


	//   ....[1]....
        /*00ac*/ 	.word	0x00000350


	//   ....[2]....
        /*00b0*/ 	.word	0x000003b0


	//   ....[3]....
        /*00b4*/ 	.word	0x00000410


	//   ....[4]....
        /*00b8*/ 	.word	0x00000430


	//   ....[5]....
        /*00bc*/ 	.word	0x00000450


	//   ....[6]....
        /*00c0*/ 	.word	0x00000480


	//   ....[7]....
        /*00c4*/ 	.word	0x000004b0


	//   ....[8]....
        /*00c8*/ 	.word	0x00000500


	//   ....[9]....
        /*00cc*/ 	.word	0x00000550


	//   ....[10]....
        /*00d0*/ 	.word	0x00000570


	//   ....[11]....
        /*00d4*/ 	.word	0x00000610


	//----- nvinfo : EIATTR_EXIT_INSTR_OFFSETS
	.align		4
.L_25:
        /*00d8*/ 	.byte	0x04, 0x1c
        /*00da*/ 	.short	(.L_27 - .L_26)


	//   ....[0]....
.L_26:
        /*00dc*/ 	.word	0x00000680


	//   ....[1]....
        /*00e0*/ 	.word	0x000006e0


	//----- nvinfo : EIATTR_REQNTID
	.align		4
.L_27:
        /*00e4*/ 	.byte	0x04, 0x10
        /*00e6*/ 	.short	(.L_29 - .L_28)
.L_28:
        /*00e8*/ 	.word	0x00000040
        /*00ec*/ 	.word	0x00000001
        /*00f0*/ 	.word	0x00000001


	//----- nvinfo : EIATTR_CBANK_PARAM_SIZE
	.align		4
.L_29:
        /*00f4*/ 	.byte	0x03, 0x19
        /*00f6*/ 	.short	0x002c


	//----- nvinfo : EIATTR_PARAM_CBANK
	.align		4
        /*00f8*/ 	.byte	0x04, 0x0a
        /*00fa*/ 	.short	(.L_31 - .L_30)
	.align		4
.L_30:
        /*00fc*/ 	.word	index@(.nv.constant0.triton_per_fused_add_clamp_rsub_sum_0)
        /*0100*/ 	.short	0x0210
        /*0102*/ 	.short	0x002c


	//----- nvinfo : EIATTR_SW_WAR
	.align		4
.L_31:
        /*0104*/ 	.byte	0x04, 0x36
        /*0106*/ 	.short	(.L_33 - .L_32)
.L_32:
        /*0108*/ 	.word	0x00000008
.L_33:


//--------------------- .nv.callgraph             --------------------------
	.section	.nv.callgraph,"",@"SHT_CUDA_CALLGRAPH"
	.align	4
	.sectionentsize	8
	.align		4
        /*0000*/ 	.word	0x00000000
	.align		4
        /*0004*/ 	.word	0xffffffff
	.align		4
        /*0008*/ 	.word	0x00000000
	.align		4
        /*000c*/ 	.word	0xfffffffe
	.align		4
        /*0010*/ 	.word	0x00000000
	.align		4
        /*0014*/ 	.word	0xfffffffd
	.align		4
        /*0018*/ 	.word	0x00000000
	.align		4
        /*001c*/ 	.word	0xfffffffc


//--------------------- .text.triton_per_fused_add_clamp_rsub_sum_0 --------------------------
	.section	.text.triton_per_fused_add_clamp_rsub_sum_0,"ax",@progbits
	.sectionflags	@"SHF_BARRIERS=1"
	.align	128
        .global         triton_per_fused_add_clamp_rsub_sum_0
        .type           triton_per_fused_add_clamp_rsub_sum_0,@function
        .size           triton_per_fused_add_clamp_rsub_sum_0,(.L_x_1 - triton_per_fused_add_clamp_rsub_sum_0)
        .other          triton_per_fused_add_clamp_rsub_sum_0,@"STO_CUDA_ENTRY STV_DEFAULT"
triton_per_fused_add_clamp_rsub_sum_0:
.text.triton_per_fused_add_clamp_rsub_sum_0:
[----:B------:R-:W0:Y:S02]  /*0000*/  LDC R1, c[0x0][0x28] ;  /* 0x00000a00ff017b82 */ /* 0x000e240000000800 */
[----:B------:R-:W1:Y:S01]  /*0010*/  S2R R20, SR_TID.X ;  /* 0x0000000000147919 */ /* 0x000e620000002100 */
[----:B------:R-:W2:Y:S01]  /*0020*/  LDC.64 R4, c[0x0][0x218] ;  /* 0x00008600ff047b82 */ /* 0x000ea20000000a00 */
[----:B------:R-:W-:-:S07]  /*0030*/  ULDC.64 UR6, c[0x0][0x208] ;  /* 0x0000820000067ab9 */ /* 0x000fce0000000a00 */
[----:B------:R-:W3:Y:S08]  /*0040*/  LDC.64 R8, c[0x0][0x220] ;  /* 0x00008800ff087b82 */ /* 0x000ef00000000a00 */
[----:B------:R-:W4:Y:S08]  /*0050*/  LDC.64 R12, c[0x0][0x228] ;  /* 0x00008a00ff0c7b82 */ /* 0x000f300000000a00 */
[----:B------:R-:W5:Y:S01]  /*0060*/  LDC.64 R16, c[0x0][0x230] ;  /* 0x00008c00ff107b82 */ /* 0x000f620000000a00 */
[----:B-1----:R-:W-:-:S04]  /*0070*/  SHF.L.U32 R3, R20, 0x2, RZ ;  /* 0x0000000214037819 */ /* 0x002fc800000006ff */
[----:B------:R-:W-:-:S05]  /*0080*/  LOP3.LUT R15, R3, 0xfc, RZ, 0xc0, !PT ;  /* 0x000000fc030f7812 */ /* 0x000fca00078ec0ff */
[----:B--2---:R-:W-:-:S04]  /*0090*/  IMAD.WIDE.U32 R4, R15, 0x4, R4 ;  /* 0x000000040f047825 */ /* 0x004fc800078e0004 */
[C---:B---3--:R-:W-:Y:S02]  /*00a0*/  IMAD.WIDE.U32 R8, R15.reuse, 0x4, R8 ;  /* 0x000000040f087825 */ /* 0x048fe400078e0008 */
[----:B------:R-:W2:Y:S04]  /*00b0*/  LDG.E.128 R4, desc[UR6][R4.64] ;  /* 0x0000000604047981 */ /* 0x000ea8000c1e1d00 */
[----:B------:R-:W3:Y:S01]  /*00c0*/  LDG.E.128 R8, desc[UR6][R8.64] ;  /* 0x0000000608087981 */ /* 0x000ee2000c1e1d00 */
[----:B----4-:R-:W-:-:S04]  /*00d0*/  IMAD.WIDE.U32 R12, R15, 0x4, R12 ;  /* 0x000000040f0c7825 */ /* 0x010fc800078e000c */
[----:B-----5:R-:W-:Y:S02]  /*00e0*/  IMAD.WIDE.U32 R16, R15, 0x4, R16 ;  /* 0x000000040f107825 */ /* 0x020fe400078e0010 */
[----:B------:R-:W4:Y:S04]  /*00f0*/  LDG.E.128 R12, desc[UR6][R12.64] ;  /* 0x000000060c0c7981 */ /* 0x000f28000c1e1d00 */
[----:B------:R-:W5:Y:S01]  /*0100*/  LDG.E.128 R16, desc[UR6][R16.64] ;  /* 0x0000000610107981 */ /* 0x000f62000c1e1d00 */
[----:B------:R-:W1:Y:S01]  /*0110*/  S2UR UR5, SR_CgaCtaId ;  /* 0x00000000000579c3 */ /* 0x000e620000008800 */
[----:B------:R-:W-:Y:S02]  /*0120*/  UMOV UR4, 0x400 ;  /* 0x0000040000047882 */ /* 0x000fe40000000000 */
[----:B-1----:R-:W-:Y:S01]  /*0130*/  UPRMT UR4, UR5, 0x654, UR4 ;  /* 0x0000065405047896 */ /* 0x002fe20008000004 */
[----:B--2---:R-:W-:Y:S01]  /*0140*/  FADD R21, -R4, 4 ;  /* 0x4080000004157421 */ /* 0x004fe20000000100 */
[----:B------:R-:W-:Y:S01]  /*0150*/  FADD R22, -R5, 4 ;  /* 0x4080000005167421 */ /* 0x000fe20000000100 */
[----:B------:R-:W-:Y:S01]  /*0160*/  FADD R23, -R6, 4 ;  /* 0x4080000006177421 */ /* 0x000fe20000000100 */
[----:B------:R-:W-:Y:S01]  /*0170*/  FADD R4, -R7, 4 ;  /* 0x4080000007047421 */ /* 0x000fe20000000100 */
[----:B---3--:R-:W-:Y:S01]  /*0180*/  FADD R21, R8, R21 ;  /* 0x0000001508157221 */ /* 0x008fe20000000000 */
[----:B------:R-:W-:Y:S01]  /*0190*/  FADD R9, R9, R22 ;  /* 0x0000001609097221 */ /* 0x000fe20000000000 */
[----:B------:R-:W-:Y:S01]  /*01a0*/  FADD R10, R10, R23 ;  /* 0x000000170a0a7221 */ /* 0x000fe20000000000 */
[----:B------:R-:W-:-:S02]  /*01b0*/  FADD R11, R11, R4 ;  /* 0x000000040b0b7221 */ /* 0x000fc40000000000 */
[----:B------:R-:W-:Y:S02]  /*01c0*/  FSETP.GTU.AND P1, PT, R21, RZ, PT ;  /* 0x000000ff1500720b */ /* 0x000fe40003f2c000 */
[----:B------:R-:W-:Y:S01]  /*01d0*/  FSETP.GTU.AND P2, PT, R9, RZ, PT ;  /* 0x000000ff0900720b */ /* 0x000fe20003f4c000 */
[----:B----4-:R-:W-:Y:S01]  /*01e0*/  FADD R7, -R14, 4 ;  /* 0x408000000e077421 */ /* 0x010fe20000000100 */
[----:B------:R-:W-:Y:S01]  /*01f0*/  FSETP.GTU.AND P0, PT, R10, RZ, PT ;  /* 0x000000ff0a00720b */ /* 0x000fe20003f0c000 */
[----:B------:R-:W-:Y:S01]  /*0200*/  FADD R6, -R15, 4 ;  /* 0x408000000f067421 */ /* 0x000fe20000000100 */
[----:B------:R-:W-:Y:S01]  /*0210*/  FSEL R4, R21, RZ, P1 ;  /* 0x000000ff15047208 */ /* 0x000fe20000800000 */
[----:B-----5:R-:W-:Y:S01]  /*0220*/  FADD R7, R18, R7 ;  /* 0x0000000712077221 */ /* 0x020fe20000000000 */
[----:B------:R-:W-:Y:S01]  /*0230*/  FSEL R9, R9, RZ, P2 ;  /* 0x000000ff09097208 */ /* 0x000fe20001000000 */
[----:B------:R-:W-:Y:S01]  /*0240*/  FADD R6, R19, R6 ;  /* 0x0000000613067221 */ /* 0x000fe20000000000 */
[----:B------:R-:W-:-:S02]  /*0250*/  FSETP.GTU.AND P1, PT, R11, RZ, PT ;  /* 0x000000ff0b00720b */ /* 0x000fc40003f2c000 */
[----:B------:R-:W-:Y:S01]  /*0260*/  FSEL R5, R10, RZ, P0 ;  /* 0x000000ff0a057208 */ /* 0x000fe20000000000 */
[----:B------:R-:W-:Y:S01]  /*0270*/  FADD R4, R9, R4 ;  /* 0x0000000409047221 */ /* 0x000fe20000000000 */
[----:B------:R-:W-:Y:S02]  /*0280*/  FSEL R11, R11, RZ, P1 ;  /* 0x000000ff0b0b7208 */ /* 0x000fe40000800000 */
[C---:B------:R-:W-:Y:S01]  /*0290*/  FSETP.GTU.AND P0, PT, R7.reuse, RZ, PT ;  /* 0x000000ff0700720b */ /* 0x040fe20003f0c000 */
[----:B------:R-:W-:Y:S01]  /*02a0*/  FADD R4, R4, R5 ;  /* 0x0000000504047221 */ /* 0x000fe20000000000 */
[----:B------:R-:W-:Y:S02]  /*02b0*/  FADD R5, -R12, 4 ;  /* 0x408000000c057421 */ /* 0x000fe40000000100 */
[----:B------:R-:W-:Y:S01]  /*02c0*/  FSEL R7, R7, RZ, P0 ;  /* 0x000000ff07077208 */ /* 0x000fe20000000000 */
[----:B------:R-:W-:Y:S01]  /*02d0*/  FADD R11, R11, R4 ;  /* 0x000000040b0b7221 */ /* 0x000fe20000000000 */
[----:B------:R-:W-:-:S04]  /*02e0*/  FADD R5, R16, R5 ;  /* 0x0000000510057221 */ /* 0x000fc80000000000 */
[----:B------:R-:W1:Y:S01]  /*02f0*/  SHFL.BFLY PT, R4, R11, 0x10, 0x1f ;  /* 0x0e001f000b047f89 */ /* 0x000e6200000e0000 */
[----:B------:R-:W-:-:S04]  /*0300*/  FSETP.GTU.AND P2, PT, R5, RZ, PT ;  /* 0x000000ff0500720b */ /* 0x000fc80003f4c000 */
[----:B------:R-:W-:Y:S02]  /*0310*/  FSEL R5, R5, RZ, P2 ;  /* 0x000000ff05057208 */ /* 0x000fe40001000000 */
[----:B------:R-:W-:Y:S01]  /*0320*/  ISETP.GE.AND P2, PT, R20, 0x2, PT ;  /* 0x000000021400780c */ /* 0x000fe20003f46270 */
[----:B-1----:R-:W-:Y:S01]  /*0330*/  FADD R8, R11, R4 ;  /* 0x000000040b087221 */ /* 0x002fe20000000000 */
[----:B------:R-:W-:-:S04]  /*0340*/  FADD R4, -R13, 4 ;  /* 0x408000000d047421 */ /* 0x000fc80000000100 */
[----:B------:R-:W1:Y:S01]  /*0350*/  SHFL.BFLY PT, R9, R8, 0x8, 0x1f ;  /* 0x0d001f0008097f89 */ /* 0x000e6200000e0000 */
[----:B------:R-:W-:-:S05]  /*0360*/  FADD R4, R17, R4 ;  /* 0x0000000411047221 */ /* 0x000fca0000000000 */
[----:B------:R-:W-:Y:S01]  /*0370*/  FSETP.GTU.AND P1, PT, R4, RZ, PT ;  /* 0x000000ff0400720b */ /* 0x000fe20003f2c000 */
[----:B-1----:R-:W-:-:S03]  /*0380*/  FADD R9, R8, R9 ;  /* 0x0000000908097221 */ /* 0x002fc60000000000 */
[----:B------:R-:W-:Y:S02]  /*0390*/  FSEL R8, R4, RZ, P1 ;  /* 0x000000ff04087208 */ /* 0x000fe40000800000 */
[----:B------:R-:W-:Y:S01]  /*03a0*/  FSETP.GTU.AND P1, PT, R6, RZ, PT ;  /* 0x000000ff0600720b */ /* 0x000fe20003f2c000 */
[----:B------:R-:W1:Y:S02]  /*03b0*/  SHFL.BFLY PT, R4, R9, 0x4, 0x1f ;  /* 0x0c801f0009047f89 */ /* 0x000e6400000e0000 */
[----:B------:R-:W-:Y:S01]  /*03c0*/  FADD R8, R8, R5 ;  /* 0x0000000508087221 */ /* 0x000fe20000000000 */
[----:B------:R-:W-:Y:S02]  /*03d0*/  FSEL R6, R6, RZ, P1 ;  /* 0x000000ff06067208 */ /* 0x000fe40000800000 */
[----:B------:R-:W-:Y:S01]  /*03e0*/  LOP3.LUT P1, RZ, R20, 0x1f, RZ, 0xc0, !PT ;  /* 0x0000001f14ff7812 */ /* 0x000fe2000782c0ff */
[----:B------:R-:W-:-:S04]  /*03f0*/  FADD R7, R7, R8 ;  /* 0x0000000807077221 */ /* 0x000fc80000000000 */
[----:B------:R-:W-:-:S05]  /*0400*/  FADD R7, R6, R7 ;  /* 0x0000000706077221 */ /* 0x000fca0000000000 */
[----:B------:R-:W2:Y:S01]  /*0410*/  SHFL.BFLY PT, R6, R7, 0x10, 0x1f ;  /* 0x0e001f0007067f89 */ /* 0x000ea200000e0000 */
[----:B-1----:R-:W-:-:S05]  /*0420*/  FADD R4, R9, R4 ;  /* 0x0000000409047221 */ /* 0x002fca0000000000 */
[----:B------:R-:W1:Y:S01]  /*0430*/  SHFL.BFLY PT, R5, R4, 0x2, 0x1f ;  /* 0x0c401f0004057f89 */ /* 0x000e6200000e0000 */
[----:B--2---:R-:W-:-:S05]  /*0440*/  FADD R8, R7, R6 ;  /* 0x0000000607087221 */ /* 0x004fca0000000000 */
[----:B------:R-:W2:Y:S01]  /*0450*/  SHFL.BFLY PT, R9, R8, 0x8, 0x1f ;  /* 0x0d001f0008097f89 */ /* 0x000ea200000e0000 */
[----:B-1----:R-:W-:Y:S01]  /*0460*/  FADD R5, R4, R5 ;  /* 0x0000000504057221 */ /* 0x002fe20000000000 */
[----:B------:R-:W-:-:S04]  /*0470*/  SHF.R.U32.HI R4, RZ, 0x3, R20 ;  /* 0x00000003ff047819 */ /* 0x000fc80000011614 */
[----:B------:R-:W1:Y:S01]  /*0480*/  SHFL.BFLY PT, R6, R5, 0x1, 0x1f ;  /* 0x0c201f0005067f89 */ /* 0x000e6200000e0000 */
[----:B------:R-:W-:Y:S01]  /*0490*/  LOP3.LUT R4, R4, 0x4, RZ, 0xc0, !PT ;  /* 0x0000000404047812 */ /* 0x000fe200078ec0ff */
[----:B--2---:R-:W-:-:S05]  /*04a0*/  FADD R9, R8, R9 ;  /* 0x0000000908097221 */ /* 0x004fca0000000000 */
[----:B------:R-:W2:Y:S01]  /*04b0*/  SHFL.BFLY PT, R10, R9, 0x4, 0x1f ;  /* 0x0c801f00090a7f89 */ /* 0x000ea200000e0000 */
[----:B-1----:R-:W-:-:S05]  /*04c0*/  FADD R7, R5, R6 ;  /* 0x0000000605077221 */ /* 0x002fca0000000000 */
[----:B------:R-:W-:Y:S01]  /*04d0*/  @!P1 STS [R4+UR4], R7 ;  /* 0x0000000704009988 */ /* 0x000fe20008000804 */
[----:B------:R-:W-:Y:S01]  /*04e0*/  BAR.SYNC.DEFER_BLOCKING 0x0 ;  /* 0x0000000000007b1d */ /* 0x000fe20000010000 */
[----:B--2---:R-:W-:-:S05]  /*04f0*/  FADD R10, R9, R10 ;  /* 0x0000000a090a7221 */ /* 0x004fca0000000000 */
[----:B------:R-:W1:Y:S04]  /*0500*/  SHFL.BFLY PT, R5, R10, 0x2, 0x1f ;  /* 0x0c401f000a057f89 */ /* 0x000e6800000e0000 */
[----:B------:R-:W2:Y:S01]  /*0510*/  @!P2 LDS R0, [R3+UR4] ;  /* 0x000000040300a984 */ /* 0x000ea20008000800 */
[----:B-1----:R-:W-:Y:S01]  /*0520*/  FADD R8, R10, R5 ;  /* 0x000000050a087221 */ /* 0x002fe20000000000 */
[----:B------:R-:W-:-:S04]  /*0530*/  LOP3.LUT R5, R20, 0x1, RZ, 0xc0, !PT ;  /* 0x0000000114057812 */ /* 0x000fc800078ec0ff */
[----:B------:R-:W-:Y:S01]  /*0540*/  ISETP.NE.U32.AND P0, PT, R5, 0x1, PT ;  /* 0x000000010500780c */ /* 0x000fe20003f05070 */
[----:B------:R-:W1:Y:S03]  /*0550*/  SHFL.BFLY PT, R11, R8, 0x1, 0x1f ;  /* 0x0c201f00080b7f89 */ /* 0x000e6600000e0000 */
[----:B------:R-:W-:Y:S01]  /*0560*/  ISETP.LT.AND P0, PT, R20, 0x2, P0 ;  /* 0x000000021400780c */ /* 0x000fe20000701270 */
[----:B--2---:R-:W2:Y:S01]  /*0570*/  SHFL.BFLY PT, R9, R0, 0x1, 0x1f ;  /* 0x0c201f0000097f89 */ /* 0x004ea200000e0000 */
[----:B-1----:R-:W-:Y:S01]  /*0580*/  FADD R11, R8, R11 ;  /* 0x0000000b080b7221 */ /* 0x002fe20000000000 */
[----:B--2---:R-:W-:-:S10]  /*0590*/  FADD R6, R0, R9 ;  /* 0x0000000900067221 */ /* 0x004fd40000000000 */
[----:B------:R-:W-:Y:S01]  /*05a0*/  @P0 STS [R3+UR4], R6 ;  /* 0x0000000603000988 */ /* 0x000fe20008000804 */
[----:B------:R-:W-:Y:S06]  /*05b0*/  BAR.SYNC.DEFER_BLOCKING 0x0 ;  /* 0x0000000000007b1d */ /* 0x000fec0000010000 */
[----:B------:R-:W-:Y:S02]  /*05c0*/  LDS R5, [UR4] ;  /* 0x00000004ff057984 */ /* 0x000fe40008000800 */
[----:B------:R-:W-:Y:S06]  /*05d0*/  BAR.SYNC.DEFER_BLOCKING 0x0 ;  /* 0x0000000000007b1d */ /* 0x000fec0000010000 */
[----:B------:R-:W-:Y:S02]  /*05e0*/  @!P1 STS [R4+UR4], R11 ;  /* 0x0000000b04009988 */ /* 0x000fe40008000804 */
[----:B------:R-:W-:Y:S06]  /*05f0*/  BAR.SYNC.DEFER_BLOCKING 0x0 ;  /* 0x0000000000007b1d */ /* 0x000fec0000010000 */
[----:B------:R-:W1:Y:S04]  /*0600*/  @!P2 LDS R2, [R3+UR4] ;  /* 0x000000040302a984 */ /* 0x000e680008000800 */
[----:B-1----:R-:W1:Y:S02]  /*0610*/  SHFL.BFLY PT, R7, R2, 0x1, 0x1f ;  /* 0x0c201f0002077f89 */ /* 0x002e6400000e0000 */
[----:B-1----:R-:W-:-:S05]  /*0620*/  FADD R0, R2, R7 ;  /* 0x0000000702007221 */ /* 0x002fca0000000000 */
[----:B------:R1:W-:Y:S01]  /*0630*/  @P0 STS [R3+UR4], R0 ;  /* 0x0000000003000988 */ /* 0x0003e20008000804 */
[----:B------:R-:W-:Y:S01]  /*0640*/  BAR.SYNC.DEFER_BLOCKING 0x0 ;  /* 0x0000000000007b1d */ /* 0x000fe20000010000 */
[----:B------:R-:W-:-:S05]  /*0650*/  LOP3.LUT P0, RZ, R20, 0x3f, RZ, 0xc0, !PT ;  /* 0x0000003f14ff7812 */ /* 0x000fca000780c0ff */
[----:B------:R-:W2:Y:S02]  /*0660*/  LDS R6, [UR4] ;  /* 0x00000004ff067984 */ /* 0x000ea40008000800 */
[----:B------:R-:W-:Y:S06]  /*0670*/  BAR.SYNC.DEFER_BLOCKING 0x0 ;  /* 0x0000000000007b1d */ /* 0x000fec0000010000 */
[----:B-1----:R-:W-:Y:S05]  /*0680*/  @P0 EXIT ;  /* 0x000000000000094d */ /* 0x002fea0003800000 */
[----:B------:R-:W0:Y:S01]  /*0690*/  LDC.64 R2, c[0x0][0x210] ;  /* 0x00008400ff027b82 */ /* 0x000e220000000a00 */
[----:B------:R-:W-:Y:S01]  /*06a0*/  FADD R5, RZ, R5 ;  /* 0x00000005ff057221 */ /* 0x000fe20000000000 */
[----:B--2---:R-:W-:-:S04]  /*06b0*/  FADD R6, RZ, R6 ;  /* 0x00000006ff067221 */ /* 0x004fc80000000000 */
[----:B------:R-:W-:-:S05]  /*06c0*/  FADD R5, R5, R6 ;  /* 0x0000000605057221 */ /* 0x000fca0000000000 */
[----:B0-----:R-:W-:Y:S01]  /*06d0*/  STG.E desc[UR6][R2.64], R5 ;  /* 0x0000000502007986 */ /* 0x001fe2000c101906 */
[----:B------:R-:W-:Y:S05]  /*06e0*/  EXIT ;  /* 0x000000000000794d */ /* 0x000fea0003800000 */
.L_x_0:
[----:B------:R-:W-:-:S00]  /*06f0*/  BRA `(.L_x_0) ;  /* 0xfffffffc00fc7947 */ /* 0x000fc0000383ffff */
[----:B------:R-:W-:-:S00]  /*0700*/  NOP ;  /* 0x0000000000007918 */ /* 0x000fc00000000000 */
[----:B------:R-:W-:-:S00]  /*0710*/  NOP ;  /* 0x0000000000007918 */ /* 0x000fc00000000000 */
[----:B------:R-:W-:-:S00]  /*0720*/  NOP ;  /* 0x0000000000007918 */ /* 0x000fc00000000000 */
[----:B------:R-:W-:-:S00]  /*0730*/  NOP ;  /* 0x0000000000007918 */ /* 0x000fc00000000000 */
[----:B------:R-:W-:-:S00]  /*0740*/  NOP ;  /* 0x0000000000007918 */ /* 0x000fc00000000000 */
[----:B------:R-:W-:-:S00]  /*0750*/  NOP ;  /* 0x0000000000007918 */ /* 0x000fc00000000000 */
[----:B------:R-:W-:-:S00]  /*0760*/  NOP ;  /* 0x0000000000007918 */ /* 0x000fc00000000000 */
[----:B------:R-:W-:-:S00]  /*0770*/  NOP ;  /* 0x0000000000007918 */ /* 0x000fc00000000000 */
.L_x_1:


//--------------------- .nv.shared.triton_per_fused_add_clamp_rsub_sum_0 --------------------------
	.section	.nv.shared.triton_per_fused_add_clamp_rsub_sum_0,"aw",@nobits
	.sectionflags	@""
	.align	16
	.zero		1024


//--------------------- .nv.constant0.triton_per_fused_add_clamp_rsub_sum_0 --------------------------
	.section	.nv.constant0.triton_per_fused_add_clamp_rsub_sum_0,"a",@progbits
	.sectionflags	@""
	.align	4
.nv.constant0.triton_per_fused_add_clamp_rsub_sum_0:
	.zero		572
